//
// Generated by NVIDIA NVVM Compiler
//
// Compiler Build ID: CL-36424714
// Cuda compilation tools, release 13.0, V13.0.88
// Based on NVVM 20.0.0
//

.version 9.0
.target sm_100
.address_size 64

	// .globl	_Z7computePj
.global .attribute(.managed) .align 4 .b8 data[40000];
.global .align 1 .b8 _ZN34_INTERNAL_7ecabbe7_4_k_cu_24cdb4cc4cuda3std3__45__cpo5beginE[1];
.global .align 1 .b8 _ZN34_INTERNAL_7ecabbe7_4_k_cu_24cdb4cc4cuda3std3__45__cpo3endE[1];
.global .align 1 .b8 _ZN34_INTERNAL_7ecabbe7_4_k_cu_24cdb4cc4cuda3std3__45__cpo6cbeginE[1];
.global .align 1 .b8 _ZN34_INTERNAL_7ecabbe7_4_k_cu_24cdb4cc4cuda3std3__45__cpo4cendE[1];
.global .align 1 .b8 _ZN34_INTERNAL_7ecabbe7_4_k_cu_24cdb4cc4cuda3std3__45__cpo6rbeginE[1];
.global .align 1 .b8 _ZN34_INTERNAL_7ecabbe7_4_k_cu_24cdb4cc4cuda3std3__45__cpo4rendE[1];
.global .align 1 .b8 _ZN34_INTERNAL_7ecabbe7_4_k_cu_24cdb4cc4cuda3std3__45__cpo7crbeginE[1];
.global .align 1 .b8 _ZN34_INTERNAL_7ecabbe7_4_k_cu_24cdb4cc4cuda3std3__45__cpo5crendE[1];
.global .align 1 .b8 _ZN34_INTERNAL_7ecabbe7_4_k_cu_24cdb4cc4cuda3std3__419piecewise_constructE[1];
.global .align 1 .b8 _ZN34_INTERNAL_7ecabbe7_4_k_cu_24cdb4cc4cuda3std6ranges3__45__cpo4swapE[1];
.global .align 1 .b8 _ZN34_INTERNAL_7ecabbe7_4_k_cu_24cdb4cc4cuda3std6ranges3__45__cpo9iter_moveE[1];
.global .align 1 .b8 _ZN34_INTERNAL_7ecabbe7_4_k_cu_24cdb4cc4cuda3std6ranges3__45__cpo5beginE[1];
.global .align 1 .b8 _ZN34_INTERNAL_7ecabbe7_4_k_cu_24cdb4cc4cuda3std6ranges3__45__cpo3endE[1];
.global .align 1 .b8 _ZN34_INTERNAL_7ecabbe7_4_k_cu_24cdb4cc4cuda3std6ranges3__45__cpo6cbeginE[1];
.global .align 1 .b8 _ZN34_INTERNAL_7ecabbe7_4_k_cu_24cdb4cc4cuda3std6ranges3__45__cpo4cendE[1];
.global .align 1 .b8 _ZN34_INTERNAL_7ecabbe7_4_k_cu_24cdb4cc4cuda3std6ranges3__45__cpo7advanceE[1];
.global .align 1 .b8 _ZN34_INTERNAL_7ecabbe7_4_k_cu_24cdb4cc4cuda3std6ranges3__45__cpo9iter_swapE[1];
.global .align 1 .b8 _ZN34_INTERNAL_7ecabbe7_4_k_cu_24cdb4cc4cuda3std6ranges3__45__cpo4nextE[1];
.global .align 1 .b8 _ZN34_INTERNAL_7ecabbe7_4_k_cu_24cdb4cc4cuda3std6ranges3__45__cpo4prevE[1];
.global .align 1 .b8 _ZN34_INTERNAL_7ecabbe7_4_k_cu_24cdb4cc4cuda3std6ranges3__45__cpo4dataE[1];
.global .align 1 .b8 _ZN34_INTERNAL_7ecabbe7_4_k_cu_24cdb4cc4cuda3std6ranges3__45__cpo5cdataE[1];
.global .align 1 .b8 _ZN34_INTERNAL_7ecabbe7_4_k_cu_24cdb4cc4cuda3std6ranges3__45__cpo4sizeE[1];
.global .align 1 .b8 _ZN34_INTERNAL_7ecabbe7_4_k_cu_24cdb4cc4cuda3std6ranges3__45__cpo5ssizeE[1];
.global .align 1 .b8 _ZN34_INTERNAL_7ecabbe7_4_k_cu_24cdb4cc4cuda3std6ranges3__45__cpo8distanceE[1];

.visible .entry _Z7computePj(
	.param .u64 .ptr .align 1 _Z7computePj_param_0
)
{
	.reg .pred 	%p<2>;
	.reg .b32 	%r<5>;
	.reg .b64 	%rd<5>;

	ld.param.u64 	%rd1, [_Z7computePj_param_0];
	mov.u32 	%r2, %ntid.x;
	mov.u32 	%r3, %ctaid.x;
	mov.u32 	%r4, %tid.x;
	mad.lo.s32 	%r1, %r2, %r3, %r4;
	setp.gt.u32 	%p1, %r1, 9999;
	@%p1 bra 	$L__BB0_2;
	cvta.to.global.u64 	%rd2, %rd1;
	mul.wide.u32 	%rd3, %r1, 4;
	add.s64 	%rd4, %rd2, %rd3;
	st.global.u32 	[%rd4], %r1;
$L__BB0_2:
	ret;

}


// ===== COMPILED SASS (sm_100) =====

	.target	sm_100

	.elftype	@"ET_EXEC"


//--------------------- .note.nv.tkinfo           --------------------------
	.section	.note.nv.tkinfo,"",@"SHT_NOTE"
	.sectionflags	@"SHF_NOTE_NV_TKINFO"
	.tkinfo
        /*0018*/ 	.word	0x00000002
        /*0030*/ 	.string	""
        /*0030*/ 	.string	"ptxas"
        /*0030*/ 	.string	"Cuda compilation tools, release 13.0, V13.0.88"
        /*0030*/ 	.string	"Build cuda_13.0.r13.0/compiler.36424714_0"
        /*0030*/ 	.string	"-arch sm_100 -m 64 "



//--------------------- .note.nv.cuinfo           --------------------------
	.section	.note.nv.cuinfo,"",@"SHT_NOTE"
	.sectionflags	@"SHF_NOTE_NV_CUINFO"
        /*0018*/ 	.short	0x0002
        /*001a*/ 	.short	0x0064
        /*001c*/ 	.short	0x0082
	.zero		2


//--------------------- .nv.info                  --------------------------
	.section	.nv.info,"",@"SHT_CUDA_INFO"
	.align	4


	//----- nvinfo : EIATTR_REGCOUNT
	.align		4
        /*0000*/ 	.byte	0x04, 0x2f
        /*0002*/ 	.short	(.L_26 - .L_25)
	.align		4
.L_25:
        /*0004*/ 	.word	index@(_Z7computePj)
        /*0008*/ 	.word	0x00000008


	//----- nvinfo : EIATTR_FRAME_SIZE
	.align		4
.L_26:
        /*000c*/ 	.byte	0x04, 0x11
        /*000e*/ 	.short	(.L_28 - .L_27)
	.align		4
.L_27:
        /*0010*/ 	.word	index@(_Z7computePj)
        /*0014*/ 	.word	0x00000000


	//----- nvinfo : EIATTR_MIN_STACK_SIZE
	.align		4
.L_28:
        /*0018*/ 	.byte	0x04, 0x12
        /*001a*/ 	.short	(.L_30 - .L_29)
	.align		4
.L_29:
        /*001c*/ 	.word	index@(_Z7computePj)
        /*0020*/ 	.word	0x00000000
.L_30:


//--------------------- .nv.compat                --------------------------
	.section	.nv.compat,"",@"SHT_CUDA_COMPAT_INFO"
	.align	4
        /*0000*/ 	.byte	0x02, 0x09, 0x00, 0x00, 0x02, 0x02, 0x01, 0x00, 0x02, 0x05, 0x05, 0x00, 0x03, 0x07, 0x01, 0x01
        /*0010*/ 	.byte	0x02, 0x03, 0x00, 0x00, 0x02, 0x06, 0x01, 0x00, 0x04, 0x0b, 0x08, 0x00, 0x09, 0x00, 0x00, 0x00
        /*0020*/ 	.byte	0x00, 0x00, 0x00, 0x00


//--------------------- .nv.info._Z7computePj     --------------------------
	.section	.nv.info._Z7computePj,"",@"SHT_CUDA_INFO"
	.sectionflags	@""
	.align	4


	//----- nvinfo : EIATTR_CUDA_API_VERSION
	.align		4
        /*0000*/ 	.byte	0x04, 0x37
        /*0002*/ 	.short	(.L_32 - .L_31)
.L_31:
        /*0004*/ 	.word	0x00000082


	//----- nvinfo : EIATTR_KPARAM_INFO
	.align		4
.L_32:
        /*0008*/ 	.byte	0x04, 0x17
        /*000a*/ 	.short	(.L_34 - .L_33)
.L_33:
        /*000c*/ 	.word	0x00000000
        /*0010*/ 	.short	0x0000
        /*0012*/ 	.short	0x0000
        /*0014*/ 	.byte	0x00, 0xf5, 0x21, 0x00


	//----- nvinfo : EIATTR_SPARSE_MMA_MASK
	.align		4
.L_34:
        /*0018*/ 	.byte	0x03, 0x50
        /*001a*/ 	.short	0x0000


	//----- nvinfo : EIATTR_MAXREG_COUNT
	.align		4
        /*001c*/ 	.byte	0x03, 0x1b
        /*001e*/ 	.short	0x00ff


	//----- nvinfo : EIATTR_MERCURY_ISA_VERSION
	.align		4
        /*0020*/ 	.byte	0x03, 0x5f
        /*0022*/ 	.short	0x0101


	//----- nvinfo : EIATTR_VRC_CTA_INIT_COUNT
	.align		4
        /*0024*/ 	.byte	0x02, 0x4a
	.zero		1
	.zero		1


	//----- nvinfo : EIATTR_EXIT_INSTR_OFFSETS
	.align		4
        /*0028*/ 	.byte	0x04, 0x1c
        /*002a*/ 	.short	(.L_36 - .L_35)


	//   ....[0]....
.L_35:
        /*002c*/ 	.word	0x00000060


	//   ....[1]....
        /*0030*/ 	.word	0x000000b0


	//----- nvinfo : EIATTR_CBANK_PARAM_SIZE
	.align		4
.L_36:
        /*0034*/ 	.byte	0x03, 0x19
        /*0036*/ 	.short	0x0008


	//----- nvinfo : EIATTR_PARAM_CBANK
	.align		4
        /*0038*/ 	.byte	0x04, 0x0a
        /*003a*/ 	.short	(.L_38 - .L_37)
	.align		4
.L_37:
        /*003c*/ 	.word	index@(.nv.constant0._Z7computePj)
        /*0040*/ 	.short	0x0380
        /*0042*/ 	.short	0x0008


	//----- nvinfo : EIATTR_SW_WAR
	.align		4
.L_38:
        /*0044*/ 	.byte	0x04, 0x36
        /*0046*/ 	.short	(.L_40 - .L_39)
.L_39:
        /*0048*/ 	.word	0x00000008
.L_40:


//--------------------- .nv.callgraph             --------------------------
	.section	.nv.callgraph,"",@"SHT_CUDA_CALLGRAPH"
	.align	4
	.sectionentsize	8
	.align		4
        /*0000*/ 	.word	0x00000000
	.align		4
        /*0004*/ 	.word	0xffffffff
	.align		4
        /*0008*/ 	.word	0x00000000
	.align		4
        /*000c*/ 	.word	0xfffffffe
	.align		4
        /*0010*/ 	.word	0x00000000
	.align		4
        /*0014*/ 	.word	0xfffffffd
	.align		4
        /*0018*/ 	.word	0x00000000
	.align		4
        /*001c*/ 	.word	0xfffffffc


//--------------------- .nv.constant4             --------------------------
	.section	.nv.constant4,"a",@progbits
	.align	8
	.align		8
.nv.constant4:
        /*0000*/ 	.dword	data
	.align		8
        /*0008*/ 	.dword	_ZN34_INTERNAL_7ecabbe7_4_k_cu_24cdb4cc4cuda3std3__45__cpo5beginE
	.align		8
        /*0010*/ 	.dword	_ZN34_INTERNAL_7ecabbe7_4_k_cu_24cdb4cc4cuda3std3__45__cpo3endE
	.align		8
        /*0018*/ 	.dword	_ZN34_INTERNAL_7ecabbe7_4_k_cu_24cdb4cc4cuda3std3__45__cpo6cbeginE
	.align		8
        /*0020*/ 	.dword	_ZN34_INTERNAL_7ecabbe7_4_k_cu_24cdb4cc4cuda3std3__45__cpo4cendE
	.align		8
        /*0028*/ 	.dword	_ZN34_INTERNAL_7ecabbe7_4_k_cu_24cdb4cc4cuda3std3__45__cpo6rbeginE
	.align		8
        /*0030*/ 	.dword	_ZN34_INTERNAL_7ecabbe7_4_k_cu_24cdb4cc4cuda3std3__45__cpo4rendE
	.align		8
        /*0038*/ 	.dword	_ZN34_INTERNAL_7ecabbe7_4_k_cu_24cdb4cc4cuda3std3__45__cpo7crbeginE
	.align		8
        /*0040*/ 	.dword	_ZN34_INTERNAL_7ecabbe7_4_k_cu_24cdb4cc4cuda3std3__45__cpo5crendE
	.align		8
        /*0048*/ 	.dword	_ZN34_INTERNAL_7ecabbe7_4_k_cu_24cdb4cc4cuda3std3__419piecewise_constructE
	.align		8
        /*0050*/ 	.dword	_ZN34_INTERNAL_7ecabbe7_4_k_cu_24cdb4cc4cuda3std6ranges3__45__cpo4swapE
	.align		8
        /*0058*/ 	.dword	_ZN34_INTERNAL_7ecabbe7_4_k_cu_24cdb4cc4cuda3std6ranges3__45__cpo9iter_moveE
	.align		8
        /*0060*/ 	.dword	_ZN34_INTERNAL_7ecabbe7_4_k_cu_24cdb4cc4cuda3std6ranges3__45__cpo5beginE
	.align		8
        /*0068*/ 	.dword	_ZN34_INTERNAL_7ecabbe7_4_k_cu_24cdb4cc4cuda3std6ranges3__45__cpo3endE
	.align		8
        /*0070*/ 	.dword	_ZN34_INTERNAL_7ecabbe7_4_k_cu_24cdb4cc4cuda3std6ranges3__45__cpo6cbeginE
	.align		8
        /*0078*/ 	.dword	_ZN34_INTERNAL_7ecabbe7_4_k_cu_24cdb4cc4cuda3std6ranges3__45__cpo4cendE
	.align		8
        /*0080*/ 	.dword	_ZN34_INTERNAL_7ecabbe7_4_k_cu_24cdb4cc4cuda3std6ranges3__45__cpo7advanceE
	.align		8
        /*0088*/ 	.dword	_ZN34_INTERNAL_7ecabbe7_4_k_cu_24cdb4cc4cuda3std6ranges3__45__cpo9iter_swapE
	.align		8
        /*0090*/ 	.dword	_ZN34_INTERNAL_7ecabbe7_4_k_cu_24cdb4cc4cuda3std6ranges3__45__cpo4nextE
	.align		8
        /*0098*/ 	.dword	_ZN34_INTERNAL_7ecabbe7_4_k_cu_24cdb4cc4cuda3std6ranges3__45__cpo4prevE
	.align		8
        /*00a0*/ 	.dword	_ZN34_INTERNAL_7ecabbe7_4_k_cu_24cdb4cc4cuda3std6ranges3__45__cpo4dataE
	.align		8
        /*00a8*/ 	.dword	_ZN34_INTERNAL_7ecabbe7_4_k_cu_24cdb4cc4cuda3std6ranges3__45__cpo5cdataE
	.align		8
        /*00b0*/ 	.dword	_ZN34_INTERNAL_7ecabbe7_4_k_cu_24cdb4cc4cuda3std6ranges3__45__cpo4sizeE
	.align		8
        /*00b8*/ 	.dword	_ZN34_INTERNAL_7ecabbe7_4_k_cu_24cdb4cc4cuda3std6ranges3__45__cpo5ssizeE
	.align		8
        /*00c0*/ 	.dword	_ZN34_INTERNAL_7ecabbe7_4_k_cu_24cdb4cc4cuda3std6ranges3__45__cpo8distanceE


//--------------------- .text._Z7computePj        --------------------------
	.section	.text._Z7computePj,"ax",@progbits
	.align	128
        .global         _Z7computePj
        .type           _Z7computePj,@function
        .size           _Z7computePj,(.L_x_1 - _Z7computePj)
        .other          _Z7computePj,@"STO_CUDA_ENTRY STV_DEFAULT"
_Z7computePj:
.text._Z7computePj:
[----:B------:R-:W-:Y:S01]  /*0000*/  LDC R1, c[0x0][0x37c] ;  /* 0x0000df00ff017b82 */ /* 0x000fe20000000800 */
[----:B------:R-:W0:Y:S01]  /*0010*/  S2R R5, SR_CTAID.X ;  /* 0x0000000000057919 */ /* 0x000e220000002500 */
[----:B------:R-:W0:Y:S01]  /*0020*/  LDCU UR4, c[0x0][0x360] ;  /* 0x00006c00ff0477ac */ /* 0x000e220008000800 */
[----:B------:R-:W0:Y:S02]  /*0030*/  S2R R0, SR_TID.X ;  /* 0x0000000000007919 */ /* 0x000e240000002100 */
[----:B0-----:R-:W-:-:S05]  /*0040*/  IMAD R5, R5, UR4, R0 ;  /* 0x0000000405057c24 */ /* 0x001fca000f8e0200 */
[----:B------:R-:W-:-:S13]  /*0050*/  ISETP.GT.U32.AND P0, PT, R5, 0x270f, PT ;  /* 0x0000270f0500780c */ /* 0x000fda0003f04070 */
[----:B------:R-:W-:Y:S05]  /*0060*/  @P0 EXIT ;  /* 0x000000000000094d */ /* 0x000fea0003800000 */
[----:B------:R-:W0:Y:S01]  /*0070*/  LDC.64 R2, c[0x0][0x380] ;  /* 0x0000e000ff027b82 */ /* 0x000e220000000a00 */
[----:B------:R-:W1:Y:S01]  /*0080*/  LDCU.64 UR4, c[0x0][0x358] ;  /* 0x00006b00ff0477ac */ /* 0x000e620008000a00 */
[----:B0-----:R-:W-:-:S05]  /*0090*/  IMAD.WIDE.U32 R2, R5, 0x4, R2 ;  /* 0x0000000405027825 */ /* 0x001fca00078e0002 */
[----:B-1----:R-:W-:Y:S01]  /*00a0*/  STG.E desc[UR4][R2.64], R5 ;  /* 0x0000000502007986 */ /* 0x002fe2000c101904 */
[----:B------:R-:W-:Y:S05]  /*00b0*/  EXIT ;  /* 0x000000000000794d */ /* 0x000fea0003800000 */
.L_x_0:
[----:B------:R-:W-:-:S00]  /*00c0*/  BRA `(.L_x_0) ;  /* 0xfffffffc00fc7947 */ /* 0x000fc0000383ffff */
[----:B------:R-:W-:-:S00]  /*00d0*/  NOP ;  /* 0x0000000000007918 */ /* 0x000fc00000000000 */
        /* <DEDUP_REMOVED lines=10> */
.L_x_1:


//--------------------- .nv.shared.reserved.0     --------------------------
	.section	.nv.shared.reserved.0,"aw",@nobits
	.weak		__nv_reservedSMEM_offset_0_alias
	.size		__nv_reservedSMEM_offset_0_alias, 0, 64
	.other		__nv_reservedSMEM_offset_0_alias,@"STO_CUDA_RESERVED_SHARED STV_DEFAULT"
__nv_reservedSMEM_offset_0_alias:
	.zero		0
	.zero		64


//--------------------- .nv.global                --------------------------
	.section	.nv.global,"aw",@nobits
	.align	4
.nv.global:
	.type		data,@object
	.size		data,(_ZN34_INTERNAL_7ecabbe7_4_k_cu_24cdb4cc4cuda3std3__45__cpo5crendE - data)
	.other		data,@"STV_DEFAULT STO_CUDA_MANAGED"
data:
	.zero		40000
	.type		_ZN34_INTERNAL_7ecabbe7_4_k_cu_24cdb4cc4cuda3std3__45__cpo5crendE,@object
	.size		_ZN34_INTERNAL_7ecabbe7_4_k_cu_24cdb4cc4cuda3std3__45__cpo5crendE,(_ZN34_INTERNAL_7ecabbe7_4_k_cu_24cdb4cc4cuda3std6ranges3__45__cpo8distanceE - _ZN34_INTERNAL_7ecabbe7_4_k_cu_24cdb4cc4cuda3std3__45__cpo5crendE)
_ZN34_INTERNAL_7ecabbe7_4_k_cu_24cdb4cc4cuda3std3__45__cpo5crendE:
	.zero		1
	.type		_ZN34_INTERNAL_7ecabbe7_4_k_cu_24cdb4cc4cuda3std6ranges3__45__cpo8distanceE,@object
	.size		_ZN34_INTERNAL_7ecabbe7_4_k_cu_24cdb4cc4cuda3std6ranges3__45__cpo8distanceE,(_ZN34_INTERNAL_7ecabbe7_4_k_cu_24cdb4cc4cuda3std6ranges3__45__cpo7advanceE - _ZN34_INTERNAL_7ecabbe7_4_k_cu_24cdb4cc4cuda3std6ranges3__45__cpo8distanceE)
_ZN34_INTERNAL_7ecabbe7_4_k_cu_24cdb4cc4cuda3std6ranges3__45__cpo8distanceE:
	.zero		1
	.type		_ZN34_INTERNAL_7ecabbe7_4_k_cu_24cdb4cc4cuda3std6ranges3__45__cpo7advanceE,@object
	.size		_ZN34_INTERNAL_7ecabbe7_4_k_cu_24cdb4cc4cuda3std6ranges3__45__cpo7advanceE,(_ZN34_INTERNAL_7ecabbe7_4_k_cu_24cdb4cc4cuda3std3__45__cpo4cendE - _ZN34_INTERNAL_7ecabbe7_4_k_cu_24cdb4cc4cuda3std6ranges3__45__cpo7advanceE)
_ZN34_INTERNAL_7ecabbe7_4_k_cu_24cdb4cc4cuda3std6ranges3__45__cpo7advanceE:
	.zero		1
	.type		_ZN34_INTERNAL_7ecabbe7_4_k_cu_24cdb4cc4cuda3std3__45__cpo4cendE,@object
	.size		_ZN34_INTERNAL_7ecabbe7_4_k_cu_24cdb4cc4cuda3std3__45__cpo4cendE,(_ZN34_INTERNAL_7ecabbe7_4_k_cu_24cdb4cc4cuda3std6ranges3__45__cpo4dataE - _ZN34_INTERNAL_7ecabbe7_4_k_cu_24cdb4cc4cuda3std3__45__cpo4cendE)
_ZN34_INTERNAL_7ecabbe7_4_k_cu_24cdb4cc4cuda3std3__45__cpo4cendE:
	.zero		1
	.type		_ZN34_INTERNAL_7ecabbe7_4_k_cu_24cdb4cc4cuda3std6ranges3__45__cpo4dataE,@object
	.size		_ZN34_INTERNAL_7ecabbe7_4_k_cu_24cdb4cc4cuda3std6ranges3__45__cpo4dataE,(_ZN34_INTERNAL_7ecabbe7_4_k_cu_24cdb4cc4cuda3std6ranges3__45__cpo5beginE - _ZN34_INTERNAL_7ecabbe7_4_k_cu_24cdb4cc4cuda3std6ranges3__45__cpo4dataE)
_ZN34_INTERNAL_7ecabbe7_4_k_cu_24cdb4cc4cuda3std6ranges3__45__cpo4dataE:
	.zero		1
	.type		_ZN34_INTERNAL_7ecabbe7_4_k_cu_24cdb4cc4cuda3std6ranges3__45__cpo5beginE,@object
	.size		_ZN34_INTERNAL_7ecabbe7_4_k_cu_24cdb4cc4cuda3std6ranges3__45__cpo5beginE,(_ZN34_INTERNAL_7ecabbe7_4_k_cu_24cdb4cc4cuda3std3__45__cpo3endE - _ZN34_INTERNAL_7ecabbe7_4_k_cu_24cdb4cc4cuda3std6ranges3__45__cpo5beginE)
_ZN34_INTERNAL_7ecabbe7_4_k_cu_24cdb4cc4cuda3std6ranges3__45__cpo5beginE:
	.zero		1
	.type		_ZN34_INTERNAL_7ecabbe7_4_k_cu_24cdb4cc4cuda3std3__45__cpo3endE,@object
	.size		_ZN34_INTERNAL_7ecabbe7_4_k_cu_24cdb4cc4cuda3std3__45__cpo3endE,(_ZN34_INTERNAL_7ecabbe7_4_k_cu_24cdb4cc4cuda3std6ranges3__45__cpo4nextE - _ZN34_INTERNAL_7ecabbe7_4_k_cu_24cdb4cc4cuda3std3__45__cpo3endE)
_ZN34_INTERNAL_7ecabbe7_4_k_cu_24cdb4cc4cuda3std3__45__cpo3endE:
	.zero		1
	.type		_ZN34_INTERNAL_7ecabbe7_4_k_cu_24cdb4cc4cuda3std6ranges3__45__cpo4nextE,@object
	.size		_ZN34_INTERNAL_7ecabbe7_4_k_cu_24cdb4cc4cuda3std6ranges3__45__cpo4nextE,(_ZN34_INTERNAL_7ecabbe7_4_k_cu_24cdb4cc4cuda3std6ranges3__45__cpo4swapE - _ZN34_INTERNAL_7ecabbe7_4_k_cu_24cdb4cc4cuda3std6ranges3__45__cpo4nextE)
_ZN34_INTERNAL_7ecabbe7_4_k_cu_24cdb4cc4cuda3std6ranges3__45__cpo4nextE:
	.zero		1
	.type		_ZN34_INTERNAL_7ecabbe7_4_k_cu_24cdb4cc4cuda3std6ranges3__45__cpo4swapE,@object
	.size		_ZN34_INTERNAL_7ecabbe7_4_k_cu_24cdb4cc4cuda3std6ranges3__45__cpo4swapE,(_ZN34_INTERNAL_7ecabbe7_4_k_cu_24cdb4cc4cuda3std3__45__cpo4rendE - _ZN34_INTERNAL_7ecabbe7_4_k_cu_24cdb4cc4cuda3std6ranges3__45__cpo4swapE)
_ZN34_INTERNAL_7ecabbe7_4_k_cu_24cdb4cc4cuda3std6ranges3__45__cpo4swapE:
	.zero		1
	.type		_ZN34_INTERNAL_7ecabbe7_4_k_cu_24cdb4cc4cuda3std3__45__cpo4rendE,@object
	.size		_ZN34_INTERNAL_7ecabbe7_4_k_cu_24cdb4cc4cuda3std3__45__cpo4rendE,(_ZN34_INTERNAL_7ecabbe7_4_k_cu_24cdb4cc4cuda3std6ranges3__45__cpo4sizeE - _ZN34_INTERNAL_7ecabbe7_4_k_cu_24cdb4cc4cuda3std3__45__cpo4rendE)
_ZN34_INTERNAL_7ecabbe7_4_k_cu_24cdb4cc4cuda3std3__45__cpo4rendE:
	.zero		1
	.type		_ZN34_INTERNAL_7ecabbe7_4_k_cu_24cdb4cc4cuda3std6ranges3__45__cpo4sizeE,@object
	.size		_ZN34_INTERNAL_7ecabbe7_4_k_cu_24cdb4cc4cuda3std6ranges3__45__cpo4sizeE,(_ZN34_INTERNAL_7ecabbe7_4_k_cu_24cdb4cc4cuda3std6ranges3__45__cpo6cbeginE - _ZN34_INTERNAL_7ecabbe7_4_k_cu_24cdb4cc4cuda3std6ranges3__45__cpo4sizeE)
_ZN34_INTERNAL_7ecabbe7_4_k_cu_24cdb4cc4cuda3std6ranges3__45__cpo4sizeE:
	.zero		1
	.type		_ZN34_INTERNAL_7ecabbe7_4_k_cu_24cdb4cc4cuda3std6ranges3__45__cpo6cbeginE,@object
	.size		_ZN34_INTERNAL_7ecabbe7_4_k_cu_24cdb4cc4cuda3std6ranges3__45__cpo6cbeginE,(_ZN34_INTERNAL_7ecabbe7_4_k_cu_24cdb4cc4cuda3std3__45__cpo6cbeginE - _ZN34_INTERNAL_7ecabbe7_4_k_cu_24cdb4cc4cuda3std6ranges3__45__cpo6cbeginE)
_ZN34_INTERNAL_7ecabbe7_4_k_cu_24cdb4cc4cuda3std6ranges3__45__cpo6cbeginE:
	.zero		1
	.type		_ZN34_INTERNAL_7ecabbe7_4_k_cu_24cdb4cc4cuda3std3__45__cpo6cbeginE,@object
	.size		_ZN34_INTERNAL_7ecabbe7_4_k_cu_24cdb4cc4cuda3std3__45__cpo6cbeginE,(_ZN34_INTERNAL_7ecabbe7_4_k_cu_24cdb4cc4cuda3std6ranges3__45__cpo4prevE - _ZN34_INTERNAL_7ecabbe7_4_k_cu_24cdb4cc4cuda3std3__45__cpo6cbeginE)
_ZN34_INTERNAL_7ecabbe7_4_k_cu_24cdb4cc4cuda3std3__45__cpo6cbeginE:
	.zero		1
	.type		_ZN34_INTERNAL_7ecabbe7_4_k_cu_24cdb4cc4cuda3std6ranges3__45__cpo4prevE,@object
	.size		_ZN34_INTERNAL_7ecabbe7_4_k_cu_24cdb4cc4cuda3std6ranges3__45__cpo4prevE,(_ZN34_INTERNAL_7ecabbe7_4_k_cu_24cdb4cc4cuda3std6ranges3__45__cpo9iter_moveE - _ZN34_INTERNAL_7ecabbe7_4_k_cu_24cdb4cc4cuda3std6ranges3__45__cpo4prevE)
_ZN34_INTERNAL_7ecabbe7_4_k_cu_24cdb4cc4cuda3std6ranges3__45__cpo4prevE:
	.zero		1
	.type		_ZN34_INTERNAL_7ecabbe7_4_k_cu_24cdb4cc4cuda3std6ranges3__45__cpo9iter_moveE,@object
	.size		_ZN34_INTERNAL_7ecabbe7_4_k_cu_24cdb4cc4cuda3std6ranges3__45__cpo9iter_moveE,(_ZN34_INTERNAL_7ecabbe7_4_k_cu_24cdb4cc4cuda3std3__45__cpo7crbeginE - _ZN34_INTERNAL_7ecabbe7_4_k_cu_24cdb4cc4cuda3std6ranges3__45__cpo9iter_moveE)
_ZN34_INTERNAL_7ecabbe7_4_k_cu_24cdb4cc4cuda3std6ranges3__45__cpo9iter_moveE:
	.zero		1
	.type		_ZN34_INTERNAL_7ecabbe7_4_k_cu_24cdb4cc4cuda3std3__45__cpo7crbeginE,@object
	.size		_ZN34_INTERNAL_7ecabbe7_4_k_cu_24cdb4cc4cuda3std3__45__cpo7crbeginE,(_ZN34_INTERNAL_7ecabbe7_4_k_cu_24cdb4cc4cuda3std6ranges3__45__cpo5ssizeE - _ZN34_INTERNAL_7ecabbe7_4_k_cu_24cdb4cc4cuda3std3__45__cpo7crbeginE)
_ZN34_INTERNAL_7ecabbe7_4_k_cu_24cdb4cc4cuda3std3__45__cpo7crbeginE:
	.zero		1
	.type		_ZN34_INTERNAL_7ecabbe7_4_k_cu_24cdb4cc4cuda3std6ranges3__45__cpo5ssizeE,@object
	.size		_ZN34_INTERNAL_7ecabbe7_4_k_cu_24cdb4cc4cuda3std6ranges3__45__cpo5ssizeE,(_ZN34_INTERNAL_7ecabbe7_4_k_cu_24cdb4cc4cuda3std6ranges3__45__cpo4cendE - _ZN34_INTERNAL_7ecabbe7_4_k_cu_24cdb4cc4cuda3std6ranges3__45__cpo5ssizeE)
_ZN34_INTERNAL_7ecabbe7_4_k_cu_24cdb4cc4cuda3std6ranges3__45__cpo5ssizeE:
	.zero		1
	.type		_ZN34_INTERNAL_7ecabbe7_4_k_cu_24cdb4cc4cuda3std6ranges3__45__cpo4cendE,@object
	.size		_ZN34_INTERNAL_7ecabbe7_4_k_cu_24cdb4cc4cuda3std6ranges3__45__cpo4cendE,(_ZN34_INTERNAL_7ecabbe7_4_k_cu_24cdb4cc4cuda3std3__45__cpo5beginE - _ZN34_INTERNAL_7ecabbe7_4_k_cu_24cdb4cc4cuda3std6ranges3__45__cpo4cendE)
_ZN34_INTERNAL_7ecabbe7_4_k_cu_24cdb4cc4cuda3std6ranges3__45__cpo4cendE:
	.zero		1
	.type		_ZN34_INTERNAL_7ecabbe7_4_k_cu_24cdb4cc4cuda3std3__45__cpo5beginE,@object
	.size		_ZN34_INTERNAL_7ecabbe7_4_k_cu_24cdb4cc4cuda3std3__45__cpo5beginE,(_ZN34_INTERNAL_7ecabbe7_4_k_cu_24cdb4cc4cuda3std6ranges3__45__cpo9iter_swapE - _ZN34_INTERNAL_7ecabbe7_4_k_cu_24cdb4cc4cuda3std3__45__cpo5beginE)
_ZN34_INTERNAL_7ecabbe7_4_k_cu_24cdb4cc4cuda3std3__45__cpo5beginE:
	.zero		1
	.type		_ZN34_INTERNAL_7ecabbe7_4_k_cu_24cdb4cc4cuda3std6ranges3__45__cpo9iter_swapE,@object
	.size		_ZN34_INTERNAL_7ecabbe7_4_k_cu_24cdb4cc4cuda3std6ranges3__45__cpo9iter_swapE,(_ZN34_INTERNAL_7ecabbe7_4_k_cu_24cdb4cc4cuda3std3__419piecewise_constructE - _ZN34_INTERNAL_7ecabbe7_4_k_cu_24cdb4cc4cuda3std6ranges3__45__cpo9iter_swapE)
_ZN34_INTERNAL_7ecabbe7_4_k_cu_24cdb4cc4cuda3std6ranges3__45__cpo9iter_swapE:
	.zero		1
	.type		_ZN34_INTERNAL_7ecabbe7_4_k_cu_24cdb4cc4cuda3std3__419piecewise_constructE,@object
	.size		_ZN34_INTERNAL_7ecabbe7_4_k_cu_24cdb4cc4cuda3std3__419piecewise_constructE,(_ZN34_INTERNAL_7ecabbe7_4_k_cu_24cdb4cc4cuda3std3__45__cpo6rbeginE - _ZN34_INTERNAL_7ecabbe7_4_k_cu_24cdb4cc4cuda3std3__419piecewise_constructE)
_ZN34_INTERNAL_7ecabbe7_4_k_cu_24cdb4cc4cuda3std3__419piecewise_constructE:
	.zero		1
	.type		_ZN34_INTERNAL_7ecabbe7_4_k_cu_24cdb4cc4cuda3std3__45__cpo6rbeginE,@object
	.size		_ZN34_INTERNAL_7ecabbe7_4_k_cu_24cdb4cc4cuda3std3__45__cpo6rbeginE,(_ZN34_INTERNAL_7ecabbe7_4_k_cu_24cdb4cc4cuda3std6ranges3__45__cpo5cdataE - _ZN34_INTERNAL_7ecabbe7_4_k_cu_24cdb4cc4cuda3std3__45__cpo6rbeginE)
_ZN34_INTERNAL_7ecabbe7_4_k_cu_24cdb4cc4cuda3std3__45__cpo6rbeginE:
	.zero		1
	.type		_ZN34_INTERNAL_7ecabbe7_4_k_cu_24cdb4cc4cuda3std6ranges3__45__cpo5cdataE,@object
	.size		_ZN34_INTERNAL_7ecabbe7_4_k_cu_24cdb4cc4cuda3std6ranges3__45__cpo5cdataE,(_ZN34_INTERNAL_7ecabbe7_4_k_cu_24cdb4cc4cuda3std6ranges3__45__cpo3endE - _ZN34_INTERNAL_7ecabbe7_4_k_cu_24cdb4cc4cuda3std6ranges3__45__cpo5cdataE)
_ZN34_INTERNAL_7ecabbe7_4_k_cu_24cdb4cc4cuda3std6ranges3__45__cpo5cdataE:
	.zero		1
	.type		_ZN34_INTERNAL_7ecabbe7_4_k_cu_24cdb4cc4cuda3std6ranges3__45__cpo3endE,@object
	.size		_ZN34_INTERNAL_7ecabbe7_4_k_cu_24cdb4cc4cuda3std6ranges3__45__cpo3endE,(.L_13 - _ZN34_INTERNAL_7ecabbe7_4_k_cu_24cdb4cc4cuda3std6ranges3__45__cpo3endE)
_ZN34_INTERNAL_7ecabbe7_4_k_cu_24cdb4cc4cuda3std6ranges3__45__cpo3endE:
	.zero		1
.L_13:


//--------------------- .nv.constant0._Z7computePj --------------------------
	.section	.nv.constant0._Z7computePj,"a",@progbits
	.sectionflags	@""
	.align	4
.nv.constant0._Z7computePj:
	.zero		904


//--------------------- SYMBOLS --------------------------

	.type		.nv.reservedSmem.offset0,@object
	.size		.nv.reservedSmem.offset0,0x4
